//
// Generated by NVIDIA NVVM Compiler
//
// Compiler Build ID: CL-36424714
// Cuda compilation tools, release 13.0, V13.0.88
// Based on NVVM 20.0.0
//

.version 9.0
.target sm_100
.address_size 64

	// .globl	_Z3mapPfii
.global .align 4 .b8 __cudart_i2opi_f[24] = {65, 144, 67, 60, 153, 149, 98, 219, 192, 221, 52, 245, 209, 87, 39, 252, 41, 21, 68, 78, 110, 131, 249, 162};

.visible .entry _Z3mapPfii(
	.param .u64 .ptr .align 1 _Z3mapPfii_param_0,
	.param .u32 _Z3mapPfii_param_1,
	.param .u32 _Z3mapPfii_param_2
)
{
	.local .align 4 .b8 	__local_depot0[28];
	.reg .b64 	%SP;
	.reg .b64 	%SPL;
	.reg .pred 	%p<21>;
	.reg .b32 	%r<91>;
	.reg .b32 	%f<65>;
	.reg .b64 	%rd<42>;
	.reg .b64 	%fd<5>;

	mov.u64 	%SPL, __local_depot0;
	ld.param.u64 	%rd14, [_Z3mapPfii_param_0];
	ld.param.u32 	%r32, [_Z3mapPfii_param_1];
	ld.param.u32 	%r31, [_Z3mapPfii_param_2];
	add.u64 	%rd1, %SPL, 0;
	add.u64 	%rd2, %SPL, 0;
	mov.u32 	%r33, %ntid.x;
	mov.u32 	%r34, %ctaid.x;
	mov.u32 	%r35, %tid.x;
	mad.lo.s32 	%r1, %r33, %r34, %r35;
	setp.ge.s32 	%p1, %r1, %r32;
	setp.lt.s32 	%p2, %r31, 1;
	or.pred  	%p3, %p1, %p2;
	@%p3 bra 	$L__BB0_19;
	cvta.to.global.u64 	%rd17, %rd14;
	mul.wide.s32 	%rd18, %r1, 4;
	add.s64 	%rd3, %rd17, %rd18;
	ld.global.f32 	%f62, [%rd3];
	mov.b32 	%r82, 0;
	mov.u64 	%rd29, __cudart_i2opi_f;
$L__BB0_2:
	mul.f32 	%f13, %f62, 0f3F22F983;
	cvt.rni.s32.f32 	%r90, %f13;
	cvt.rn.f32.s32 	%f14, %r90;
	fma.rn.f32 	%f15, %f14, 0fBFC90FDA, %f62;
	fma.rn.f32 	%f16, %f14, 0fB3A22168, %f15;
	fma.rn.f32 	%f64, %f14, 0fA7C234C5, %f16;
	abs.f32 	%f4, %f62;
	setp.ltu.f32 	%p4, %f4, 0f47CE4780;
	mov.u32 	%r86, %r90;
	mov.f32 	%f63, %f64;
	@%p4 bra 	$L__BB0_10;
	setp.neu.f32 	%p5, %f4, 0f7F800000;
	@%p5 bra 	$L__BB0_5;
	mov.f32 	%f19, 0f00000000;
	mul.rn.f32 	%f63, %f62, %f19;
	mov.b32 	%r86, 0;
	bra.uni 	$L__BB0_10;
$L__BB0_5:
	mov.b32 	%r4, %f62;
	shl.b32 	%r38, %r4, 8;
	or.b32  	%r5, %r38, -2147483648;
	mov.b64 	%rd40, 0;
	mov.b32 	%r83, 0;
	mov.u64 	%rd38, %rd29;
	mov.u64 	%rd39, %rd2;
$L__BB0_6:
	.pragma "nounroll";
	ld.global.nc.u32 	%r39, [%rd38];
	mad.wide.u32 	%rd21, %r39, %r5, %rd40;
	shr.u64 	%rd40, %rd21, 32;
	st.local.u32 	[%rd39], %rd21;
	add.s32 	%r83, %r83, 1;
	add.s64 	%rd39, %rd39, 4;
	add.s64 	%rd38, %rd38, 4;
	setp.ne.s32 	%p6, %r83, 6;
	@%p6 bra 	$L__BB0_6;
	shr.u32 	%r40, %r4, 23;
	st.local.u32 	[%rd2+24], %rd40;
	and.b32  	%r8, %r40, 31;
	and.b32  	%r41, %r40, 224;
	add.s32 	%r42, %r41, -128;
	shr.u32 	%r43, %r42, 5;
	mul.wide.u32 	%rd22, %r43, 4;
	sub.s64 	%rd10, %rd2, %rd22;
	ld.local.u32 	%r84, [%rd10+24];
	ld.local.u32 	%r85, [%rd10+20];
	setp.eq.s32 	%p7, %r8, 0;
	@%p7 bra 	$L__BB0_9;
	shf.l.wrap.b32 	%r84, %r85, %r84, %r8;
	ld.local.u32 	%r44, [%rd10+16];
	shf.l.wrap.b32 	%r85, %r44, %r85, %r8;
$L__BB0_9:
	shr.u32 	%r45, %r84, 30;
	shf.l.wrap.b32 	%r46, %r85, %r84, 2;
	shl.b32 	%r47, %r85, 2;
	shr.u32 	%r48, %r46, 31;
	add.s32 	%r49, %r48, %r45;
	neg.s32 	%r50, %r49;
	setp.lt.s32 	%p8, %r4, 0;
	selp.b32 	%r86, %r50, %r49, %p8;
	xor.b32  	%r51, %r46, %r4;
	shr.s32 	%r52, %r46, 31;
	xor.b32  	%r53, %r52, %r46;
	xor.b32  	%r54, %r52, %r47;
	cvt.u64.u32 	%rd23, %r53;
	shl.b64 	%rd24, %rd23, 32;
	cvt.u64.u32 	%rd25, %r54;
	or.b64  	%rd26, %rd24, %rd25;
	cvt.rn.f64.s64 	%fd1, %rd26;
	mul.f64 	%fd2, %fd1, 0d3BF921FB54442D19;
	cvt.rn.f32.f64 	%f17, %fd2;
	neg.f32 	%f18, %f17;
	setp.lt.s32 	%p9, %r51, 0;
	selp.f32 	%f63, %f18, %f17, %p9;
$L__BB0_10:
	setp.ltu.f32 	%p10, %f4, 0f47CE4780;
	mul.rn.f32 	%f20, %f63, %f63;
	and.b32  	%r56, %r86, 1;
	setp.eq.b32 	%p11, %r56, 1;
	selp.f32 	%f21, 0f3F800000, %f63, %p11;
	fma.rn.f32 	%f22, %f20, %f21, 0f00000000;
	fma.rn.f32 	%f23, %f20, 0f37CBAC00, 0fBAB607ED;
	selp.f32 	%f24, %f23, 0fB94D4153, %p11;
	selp.f32 	%f25, 0f3D2AAABB, 0f3C0885E4, %p11;
	fma.rn.f32 	%f26, %f24, %f20, %f25;
	selp.f32 	%f27, 0fBEFFFFFF, 0fBE2AAAA8, %p11;
	fma.rn.f32 	%f28, %f26, %f20, %f27;
	fma.rn.f32 	%f29, %f28, %f22, %f21;
	and.b32  	%r57, %r86, 2;
	setp.eq.s32 	%p12, %r57, 0;
	mov.f32 	%f30, 0f00000000;
	sub.f32 	%f31, %f30, %f29;
	selp.f32 	%f8, %f29, %f31, %p12;
	@%p10 bra 	$L__BB0_18;
	setp.neu.f32 	%p13, %f4, 0f7F800000;
	@%p13 bra 	$L__BB0_13;
	mov.f32 	%f34, 0f00000000;
	mul.rn.f32 	%f64, %f62, %f34;
	mov.b32 	%r90, 0;
	bra.uni 	$L__BB0_18;
$L__BB0_13:
	mov.b32 	%r17, %f62;
	shl.b32 	%r59, %r17, 8;
	or.b32  	%r18, %r59, -2147483648;
	mov.b64 	%rd41, 0;
	mov.b32 	%r87, 0;
$L__BB0_14:
	.pragma "nounroll";
	mul.wide.u32 	%rd28, %r87, 4;
	add.s64 	%rd30, %rd29, %rd28;
	ld.global.nc.u32 	%r60, [%rd30];
	mad.wide.u32 	%rd31, %r60, %r18, %rd41;
	shr.u64 	%rd41, %rd31, 32;
	add.s64 	%rd32, %rd1, %rd28;
	st.local.u32 	[%rd32], %rd31;
	add.s32 	%r87, %r87, 1;
	setp.ne.s32 	%p14, %r87, 6;
	@%p14 bra 	$L__BB0_14;
	shr.u32 	%r61, %r17, 23;
	st.local.u32 	[%rd1+24], %rd41;
	and.b32  	%r21, %r61, 31;
	and.b32  	%r62, %r61, 224;
	add.s32 	%r63, %r62, -128;
	shr.u32 	%r64, %r63, 5;
	mul.wide.u32 	%rd33, %r64, 4;
	sub.s64 	%rd13, %rd1, %rd33;
	ld.local.u32 	%r88, [%rd13+24];
	ld.local.u32 	%r89, [%rd13+20];
	setp.eq.s32 	%p15, %r21, 0;
	@%p15 bra 	$L__BB0_17;
	shf.l.wrap.b32 	%r88, %r89, %r88, %r21;
	ld.local.u32 	%r65, [%rd13+16];
	shf.l.wrap.b32 	%r89, %r65, %r89, %r21;
$L__BB0_17:
	shr.u32 	%r66, %r88, 30;
	shf.l.wrap.b32 	%r67, %r89, %r88, 2;
	shl.b32 	%r68, %r89, 2;
	shr.u32 	%r69, %r67, 31;
	add.s32 	%r70, %r69, %r66;
	neg.s32 	%r71, %r70;
	setp.lt.s32 	%p16, %r17, 0;
	selp.b32 	%r90, %r71, %r70, %p16;
	xor.b32  	%r72, %r67, %r17;
	shr.s32 	%r73, %r67, 31;
	xor.b32  	%r74, %r73, %r67;
	xor.b32  	%r75, %r73, %r68;
	cvt.u64.u32 	%rd34, %r74;
	shl.b64 	%rd35, %rd34, 32;
	cvt.u64.u32 	%rd36, %r75;
	or.b64  	%rd37, %rd35, %rd36;
	cvt.rn.f64.s64 	%fd3, %rd37;
	mul.f64 	%fd4, %fd3, 0d3BF921FB54442D19;
	cvt.rn.f32.f64 	%f32, %fd4;
	neg.f32 	%f33, %f32;
	setp.lt.s32 	%p17, %r72, 0;
	selp.f32 	%f64, %f33, %f32, %p17;
$L__BB0_18:
	add.s32 	%r77, %r90, 1;
	mul.rn.f32 	%f35, %f64, %f64;
	and.b32  	%r78, %r90, 1;
	setp.eq.b32 	%p18, %r78, 1;
	selp.f32 	%f36, %f64, 0f3F800000, %p18;
	fma.rn.f32 	%f37, %f35, %f36, 0f00000000;
	fma.rn.f32 	%f38, %f35, 0f37CBAC00, 0fBAB607ED;
	selp.f32 	%f39, 0fB94D4153, %f38, %p18;
	selp.f32 	%f40, 0f3C0885E4, 0f3D2AAABB, %p18;
	fma.rn.f32 	%f41, %f39, %f35, %f40;
	selp.f32 	%f42, 0fBE2AAAA8, 0fBEFFFFFF, %p18;
	fma.rn.f32 	%f43, %f41, %f35, %f42;
	fma.rn.f32 	%f44, %f43, %f37, %f36;
	and.b32  	%r79, %r77, 2;
	setp.eq.s32 	%p19, %r79, 0;
	mov.f32 	%f45, 0f00000000;
	sub.f32 	%f46, %f45, %f44;
	selp.f32 	%f47, %f44, %f46, %p19;
	add.f32 	%f48, %f8, %f47;
	fma.rn.f32 	%f49, %f48, 0f3BBB989D, 0f3F000000;
	cvt.sat.f32.f32 	%f50, %f49;
	mov.f32 	%f51, 0f4B400001;
	mov.f32 	%f52, 0f437C0000;
	fma.rm.f32 	%f53, %f50, %f52, %f51;
	add.f32 	%f54, %f53, 0fCB40007F;
	neg.f32 	%f55, %f54;
	fma.rn.f32 	%f56, %f48, 0f3FB8AA3B, %f55;
	fma.rn.f32 	%f57, %f48, 0f32A57060, %f56;
	mov.b32 	%r80, %f53;
	shl.b32 	%r81, %r80, 23;
	mov.b32 	%f58, %r81;
	ex2.approx.ftz.f32 	%f59, %f57;
	mul.f32 	%f60, %f59, %f58;
	rsqrt.approx.f32 	%f61, %f60;
	sub.f32 	%f62, %f61, %f60;
	st.global.f32 	[%rd3], %f62;
	add.s32 	%r82, %r82, 1;
	setp.ne.s32 	%p20, %r82, %r31;
	@%p20 bra 	$L__BB0_2;
$L__BB0_19:
	ret;

}


// ===== COMPILED SASS (sm_100) =====

	.target	sm_100

	.elftype	@"ET_EXEC"


//--------------------- .note.nv.tkinfo           --------------------------
	.section	.note.nv.tkinfo,"",@"SHT_NOTE"
	.sectionflags	@"SHF_NOTE_NV_TKINFO"
	.tkinfo
        /*0018*/ 	.word	0x00000002
        /*0030*/ 	.string	""
        /*0030*/ 	.string	"ptxas"
        /*0030*/ 	.string	"Cuda compilation tools, release 13.0, V13.0.88"
        /*0030*/ 	.string	"Build cuda_13.0.r13.0/compiler.36424714_0"
        /*0030*/ 	.string	"-arch sm_100 -m 64 "



//--------------------- .note.nv.cuinfo           --------------------------
	.section	.note.nv.cuinfo,"",@"SHT_NOTE"
	.sectionflags	@"SHF_NOTE_NV_CUINFO"
        /*0018*/ 	.short	0x0002
        /*001a*/ 	.short	0x0064
        /*001c*/ 	.short	0x0082
	.zero		2


//--------------------- .nv.info                  --------------------------
	.section	.nv.info,"",@"SHT_CUDA_INFO"
	.align	4


	//----- nvinfo : EIATTR_REGCOUNT
	.align		4
        /*0000*/ 	.byte	0x04, 0x2f
        /*0002*/ 	.short	(.L_2 - .L_1)
	.align		4
.L_1:
        /*0004*/ 	.word	index@(_Z3mapPfii)
        /*0008*/ 	.word	0x0000001c


	//----- nvinfo : EIATTR_FRAME_SIZE
	.align		4
.L_2:
        /*000c*/ 	.byte	0x04, 0x11
        /*000e*/ 	.short	(.L_4 - .L_3)
	.align		4
.L_3:
        /*0010*/ 	.word	index@(_Z3mapPfii)
        /*0014*/ 	.word	0x00000000


	//----- nvinfo : EIATTR_MIN_STACK_SIZE
	.align		4
.L_4:
        /*0018*/ 	.byte	0x04, 0x12
        /*001a*/ 	.short	(.L_6 - .L_5)
	.align		4
.L_5:
        /*001c*/ 	.word	index@(_Z3mapPfii)
        /*0020*/ 	.word	0x00000000
.L_6:


//--------------------- .nv.compat                --------------------------
	.section	.nv.compat,"",@"SHT_CUDA_COMPAT_INFO"
	.align	4
        /*0000*/ 	.byte	0x02, 0x09, 0x00, 0x00, 0x02, 0x02, 0x01, 0x00, 0x02, 0x05, 0x05, 0x00, 0x03, 0x07, 0x01, 0x01
        /*0010*/ 	.byte	0x02, 0x03, 0x00, 0x00, 0x02, 0x06, 0x01, 0x00, 0x04, 0x0b, 0x08, 0x00, 0x01, 0x00, 0x00, 0x00
        /*0020*/ 	.byte	0x00, 0x00, 0x00, 0x00


//--------------------- .nv.info._Z3mapPfii       --------------------------
	.section	.nv.info._Z3mapPfii,"",@"SHT_CUDA_INFO"
	.sectionflags	@""
	.align	4


	//----- nvinfo : EIATTR_CUDA_API_VERSION
	.align		4
        /*0000*/ 	.byte	0x04, 0x37
        /*0002*/ 	.short	(.L_8 - .L_7)
.L_7:
        /*0004*/ 	.word	0x00000082


	//----- nvinfo : EIATTR_KPARAM_INFO
	.align		4
.L_8:
        /*0008*/ 	.byte	0x04, 0x17
        /*000a*/ 	.short	(.L_10 - .L_9)
.L_9:
        /*000c*/ 	.word	0x00000000
        /*0010*/ 	.short	0x0002
        /*0012*/ 	.short	0x000c
        /*0014*/ 	.byte	0x00, 0xf0, 0x11, 0x00


	//----- nvinfo : EIATTR_KPARAM_INFO
	.align		4
.L_10:
        /*0018*/ 	.byte	0x04, 0x17
        /*001a*/ 	.short	(.L_12 - .L_11)
.L_11:
        /*001c*/ 	.word	0x00000000
        /*0020*/ 	.short	0x0001
        /*0022*/ 	.short	0x0008
        /*0024*/ 	.byte	0x00, 0xf0, 0x11, 0x00


	//----- nvinfo : EIATTR_KPARAM_INFO
	.align		4
.L_12:
        /*0028*/ 	.byte	0x04, 0x17
        /*002a*/ 	.short	(.L_14 - .L_13)
.L_13:
        /*002c*/ 	.word	0x00000000
        /*0030*/ 	.short	0x0000
        /*0032*/ 	.short	0x0000
        /*0034*/ 	.byte	0x00, 0xf5, 0x21, 0x00


	//----- nvinfo : EIATTR_SPARSE_MMA_MASK
	.align		4
.L_14:
        /*0038*/ 	.byte	0x03, 0x50
        /*003a*/ 	.short	0x0000


	//----- nvinfo : EIATTR_MAXREG_COUNT
	.align		4
        /*003c*/ 	.byte	0x03, 0x1b
        /*003e*/ 	.short	0x00ff


	//----- nvinfo : EIATTR_MERCURY_ISA_VERSION
	.align		4
        /*0040*/ 	.byte	0x03, 0x5f
        /*0042*/ 	.short	0x0101


	//----- nvinfo : EIATTR_VRC_CTA_INIT_COUNT
	.align		4
        /*0044*/ 	.byte	0x02, 0x4a
	.zero		1
	.zero		1


	//----- nvinfo : EIATTR_EXIT_INSTR_OFFSETS
	.align		4
        /*0048*/ 	.byte	0x04, 0x1c
        /*004a*/ 	.short	(.L_16 - .L_15)


	//   ....[0]....
.L_15:
        /*004c*/ 	.word	0x00000080


	//   ....[1]....
        /*0050*/ 	.word	0x000010e0


	//----- nvinfo : EIATTR_CRS_STACK_SIZE
	.align		4
.L_16:
        /*0054*/ 	.byte	0x04, 0x1e
        /*0056*/ 	.short	(.L_18 - .L_17)
.L_17:
        /*0058*/ 	.word	0x00000000


	//----- nvinfo : EIATTR_CBANK_PARAM_SIZE
	.align		4
.L_18:
        /*005c*/ 	.byte	0x03, 0x19
        /*005e*/ 	.short	0x0010


	//----- nvinfo : EIATTR_PARAM_CBANK
	.align		4
        /*0060*/ 	.byte	0x04, 0x0a
        /*0062*/ 	.short	(.L_20 - .L_19)
	.align		4
.L_19:
        /*0064*/ 	.word	index@(.nv.constant0._Z3mapPfii)
        /*0068*/ 	.short	0x0380
        /*006a*/ 	.short	0x0010


	//----- nvinfo : EIATTR_SW_WAR
	.align		4
.L_20:
        /*006c*/ 	.byte	0x04, 0x36
        /*006e*/ 	.short	(.L_22 - .L_21)
.L_21:
        /*0070*/ 	.word	0x00000008
.L_22:


//--------------------- .nv.callgraph             --------------------------
	.section	.nv.callgraph,"",@"SHT_CUDA_CALLGRAPH"
	.align	4
	.sectionentsize	8
	.align		4
        /*0000*/ 	.word	0x00000000
	.align		4
        /*0004*/ 	.word	0xffffffff
	.align		4
        /*0008*/ 	.word	0x00000000
	.align		4
        /*000c*/ 	.word	0xfffffffe
	.align		4
        /*0010*/ 	.word	0x00000000
	.align		4
        /*0014*/ 	.word	0xfffffffd
	.align		4
        /*0018*/ 	.word	0x00000000
	.align		4
        /*001c*/ 	.word	0xfffffffc


//--------------------- .nv.constant4             --------------------------
	.section	.nv.constant4,"a",@progbits
	.align	8
	.align		8
.nv.constant4:
        /*0000*/ 	.dword	__cudart_i2opi_f


//--------------------- .text._Z3mapPfii          --------------------------
	.section	.text._Z3mapPfii,"ax",@progbits
	.align	128
        .global         _Z3mapPfii
        .type           _Z3mapPfii,@function
        .size           _Z3mapPfii,(.L_x_12 - _Z3mapPfii)
        .other          _Z3mapPfii,@"STO_CUDA_ENTRY STV_DEFAULT"
_Z3mapPfii:
.text._Z3mapPfii:
[----:B------:R-:W-:Y:S01]  /*0000*/  LDC R1, c[0x0][0x37c] ;  /* 0x0000df00ff017b82 */ /* 0x000fe20000000800 */
[----:B------:R-:W0:Y:S07]  /*0010*/  S2R R5, SR_CTAID.X ;  /* 0x0000000000057919 */ /* 0x000e2e0000002500 */
[----:B------:R-:W1:Y:S01]  /*0020*/  LDC.64 R2, c[0x0][0x388] ;  /* 0x0000e200ff027b82 */ /* 0x000e620000000a00 */
[----:B------:R-:W0:Y:S01]  /*0030*/  LDCU UR4, c[0x0][0x360] ;  /* 0x00006c00ff0477ac */ /* 0x000e220008000800 */
[----:B------:R-:W0:Y:S01]  /*0040*/  S2R R0, SR_TID.X ;  /* 0x0000000000007919 */ /* 0x000e220000002100 */
[----:B-1----:R-:W-:Y:S01]  /*0050*/  ISETP.GE.AND P0, PT, R3, 0x1, PT ;  /* 0x000000010300780c */ /* 0x002fe20003f06270 */
[----:B0-----:R-:W-:-:S05]  /*0060*/  IMAD R5, R5, UR4, R0 ;  /* 0x0000000405057c24 */ /* 0x001fca000f8e0200 */
[----:B------:R-:W-:-:S13]  /*0070*/  ISETP.GE.OR P0, PT, R5, R2, !P0 ;  /* 0x000000020500720c */ /* 0x000fda0004706670 */
[----:B------:R-:W-:Y:S05]  /*0080*/  @P0 EXIT ;  /* 0x000000000000094d */ /* 0x000fea0003800000 */
[----:B------:R-:W0:Y:S01]  /*0090*/  LDC.64 R2, c[0x0][0x380] ;  /* 0x0000e000ff027b82 */ /* 0x000e220000000a00 */
[----:B------:R-:W1:Y:S01]  /*00a0*/  LDCU.64 UR8, c[0x0][0x358] ;  /* 0x00006b00ff0877ac */ /* 0x000e620008000a00 */
[----:B0-----:R-:W-:-:S05]  /*00b0*/  IMAD.WIDE R2, R5, 0x4, R2 ;  /* 0x0000000405027825 */ /* 0x001fca00078e0202 */
[----:B-1----:R0:W5:Y:S01]  /*00c0*/  LDG.E R9, desc[UR8][R2.64] ;  /* 0x0000000802097981 */ /* 0x002162000c1e1900 */
[----:B------:R-:W-:-:S05]  /*00d0*/  UMOV UR4, URZ ;  /* 0x000000ff00047c82 */ /* 0x000fca0008000000 */
.L_x_10:
[C---:B-----5:R-:W-:Y:S01]  /*00e0*/  FMUL R0, R9.reuse, 0.63661974668502807617 ;  /* 0x3f22f98309007820 */ /* 0x060fe20000400000 */
[----:B------:R-:W-:Y:S01]  /*00f0*/  FSETP.GE.AND P0, PT, |R9|, 105615, PT ;  /* 0x47ce47800900780b */ /* 0x000fe20003f06200 */
[----:B------:R-:W-:Y:S04]  /*0100*/  BSSY.RECONVERGENT B0, `(.L_x_0) ;  /* 0x0000068000007945 */ /* 0x000fe80003800200 */
[----:B-1----:R-:W1:Y:S02]  /*0110*/  F2I.NTZ R0, R0 ;  /* 0x0000000000007305 */ /* 0x002e640000203100 */
[----:B-1----:R-:W-:-:S05]  /*0120*/  I2FP.F32.S32 R4, R0 ;  /* 0x0000000000047245 */ /* 0x002fca0000201400 */
[----:B------:R-:W-:-:S04]  /*0130*/  FFMA R5, R4, -1.5707962512969970703, R9 ;  /* 0xbfc90fda04057823 */ /* 0x000fc80000000009 */
[----:B------:R-:W-:-:S04]  /*0140*/  FFMA R5, R4, -7.5497894158615963534e-08, R5 ;  /* 0xb3a2216804057823 */ /* 0x000fc80000000005 */
[----:B------:R-:W-:Y:S01]  /*0150*/  FFMA R4, R4, -5.3903029534742383927e-15, R5 ;  /* 0xa7c234c504047823 */ /* 0x000fe20000000005 */
[----:B------:R-:W-:-:S03]  /*0160*/  IMAD.MOV.U32 R5, RZ, RZ, R0 ;  /* 0x000000ffff057224 */ /* 0x000fc600078e0000 */
[----:B------:R-:W-:Y:S01]  /*0170*/  IMAD.MOV.U32 R8, RZ, RZ, R4 ;  /* 0x000000ffff087224 */ /* 0x000fe200078e0004 */
[----:B------:R-:W-:Y:S06]  /*0180*/  @!P0 BRA `(.L_x_1) ;  /* 0x00000004007c8947 */ /* 0x000fec0003800000 */
[----:B------:R-:W-:-:S13]  /*0190*/  FSETP.NEU.AND P0, PT, |R9|, +INF , PT ;  /* 0x7f8000000900780b */ /* 0x000fda0003f0d200 */
[----:B------:R-:W-:Y:S01]  /*01a0*/  @!P0 FMUL R8, RZ, R9 ;  /* 0x00000009ff088220 */ /* 0x000fe20000400000 */
[----:B------:R-:W-:Y:S01]  /*01b0*/  @!P0 IMAD.MOV.U32 R0, RZ, RZ, RZ ;  /* 0x000000ffff008224 */ /* 0x000fe200078e00ff */
[----:B------:R-:W-:Y:S06]  /*01c0*/  @!P0 BRA `(.L_x_1) ;  /* 0x00000004006c8947 */ /* 0x000fec0003800000 */
[----:B------:R-:W-:Y:S02]  /*01d0*/  IMAD.SHL.U32 R7, R9, 0x100, RZ ;  /* 0x0000010009077824 */ /* 0x000fe400078e00ff */
[----:B------:R-:W-:Y:S02]  /*01e0*/  HFMA2 R8, -RZ, RZ, 0, 0 ;  /* 0x00000000ff087431 */ /* 0x000fe400000001ff */
[----:B------:R-:W-:Y:S01]  /*01f0*/  IMAD.MOV.U32 R0, RZ, RZ, RZ ;  /* 0x000000ffff007224 */ /* 0x000fe200078e00ff */
[----:B------:R-:W1:Y:S01]  /*0200*/  LDCU.64 UR10, c[0x4][URZ] ;  /* 0x01000000ff0a77ac */ /* 0x000e620008000a00 */
[----:B------:R-:W-:Y:S01]  /*0210*/  LOP3.LUT R15, R7, 0x80000000, RZ, 0xfc, !PT ;  /* 0x80000000070f7812 */ /* 0x000fe200078efcff */
[----:B------:R-:W-:Y:S01]  /*0220*/  UMOV UR6, URZ ;  /* 0x000000ff00067c82 */ /* 0x000fe20008000000 */
[----:B------:R-:W-:-:S05]  /*0230*/  UMOV UR5, URZ ;  /* 0x000000ff00057c82 */ /* 0x000fca0008000000 */
.L_x_2:
[----:B-1----:R-:W-:Y:S02]  /*0240*/  IMAD.U32 R12, RZ, RZ, UR10 ;  /* 0x0000000aff0c7e24 */ /* 0x002fe4000f8e00ff */
[----:B------:R-:W-:-:S05]  /*0250*/  IMAD.U32 R13, RZ, RZ, UR11 ;  /* 0x0000000bff0d7e24 */ /* 0x000fca000f8e00ff */
[----:B------:R-:W2:Y:S01]  /*0260*/  LDG.E.CONSTANT R10, desc[UR8][R12.64] ;  /* 0x000000080c0a7981 */ /* 0x000ea2000c1e9900 */
[----:B------:R-:W-:Y:S01]  /*0270*/  UIADD3 UR5, UPT, UPT, UR5, 0x1, URZ ;  /* 0x0000000105057890 */ /* 0x000fe2000fffe0ff */
[C---:B------:R-:W-:Y:S01]  /*0280*/  ISETP.EQ.AND P0, PT, R8.reuse, RZ, PT ;  /* 0x000000ff0800720c */ /* 0x040fe20003f02270 */
[----:B------:R-:W-:Y:S01]  /*0290*/  UIADD3 UR10, UP1, UPT, UR10, 0x4, URZ ;  /* 0x000000040a0a7890 */ /* 0x000fe2000ff3e0ff */
[C---:B------:R-:W-:Y:S01]  /*02a0*/  ISETP.EQ.AND P1, PT, R8.reuse, 0x4, PT ;  /* 0x000000040800780c */ /* 0x040fe20003f22270 */
[----:B------:R-:W-:Y:S01]  /*02b0*/  UISETP.NE.AND UP0, UPT, UR5, 0x6, UPT ;  /* 0x000000060500788c */ /* 0x000fe2000bf05270 */
[C---:B------:R-:W-:Y:S01]  /*02c0*/  ISETP.EQ.AND P2, PT, R8.reuse, 0x8, PT ;  /* 0x000000080800780c */ /* 0x040fe20003f42270 */
[----:B------:R-:W-:Y:S01]  /*02d0*/  UIADD3.X UR11, UPT, UPT, URZ, UR11, URZ, UP1, !UPT ;  /* 0x0000000bff0b7290 */ /* 0x000fe20008ffe4ff */
[C---:B------:R-:W-:Y:S02]  /*02e0*/  ISETP.EQ.AND P3, PT, R8.reuse, 0xc, PT ;  /* 0x0000000c0800780c */ /* 0x040fe40003f62270 */
[----:B------:R-:W-:-:S02]  /*02f0*/  ISETP.EQ.AND P4, PT, R8, 0x10, PT ;  /* 0x000000100800780c */ /* 0x000fc40003f82270 */
[C---:B------:R-:W-:Y:S01]  /*0300*/  ISETP.EQ.AND P5, PT, R8.reuse, 0x14, PT ;  /* 0x000000140800780c */ /* 0x040fe20003fa2270 */
[----:B------:R-:W-:Y:S02]  /*0310*/  VIADD R8, R8, 0x4 ;  /* 0x0000000408087836 */ /* 0x000fe40000000000 */
[----:B--2---:R-:W-:-:S03]  /*0320*/  IMAD.WIDE.U32 R10, R10, R15, RZ ;  /* 0x0000000f0a0a7225 */ /* 0x004fc600078e00ff */
[----:B------:R-:W-:-:S04]  /*0330*/  IADD3 R7, P6, PT, R10, R0, RZ ;  /* 0x000000000a077210 */ /* 0x000fc80007fde0ff */
[----:B------:R-:W-:Y:S01]  /*0340*/  IADD3.X R0, PT, PT, R11, UR6, RZ, P6, !PT ;  /* 0x000000060b007c10 */ /* 0x000fe2000b7fe4ff */
[--C-:B------:R-:W-:Y:S01]  /*0350*/  @P0 IMAD.MOV.U32 R6, RZ, RZ, R7.reuse ;  /* 0x000000ffff060224 */ /* 0x100fe200078e0007 */
[----:B------:R-:W-:Y:S01]  /*0360*/  @P3 MOV R18, R7 ;  /* 0x0000000700123202 */ /* 0x000fe20000000f00 */
[--C-:B------:R-:W-:Y:S02]  /*0370*/  @P1 IMAD.MOV.U32 R16, RZ, RZ, R7.reuse ;  /* 0x000000ffff101224 */ /* 0x100fe400078e0007 */
[--C-:B------:R-:W-:Y:S02]  /*0380*/  @P2 IMAD.MOV.U32 R17, RZ, RZ, R7.reuse ;  /* 0x000000ffff112224 */ /* 0x100fe400078e0007 */
[--C-:B------:R-:W-:Y:S02]  /*0390*/  @P4 IMAD.MOV.U32 R19, RZ, RZ, R7.reuse ;  /* 0x000000ffff134224 */ /* 0x100fe400078e0007 */
[----:B------:R-:W-:Y:S01]  /*03a0*/  @P5 IMAD.MOV.U32 R20, RZ, RZ, R7 ;  /* 0x000000ffff145224 */ /* 0x000fe200078e0007 */
[----:B------:R-:W-:Y:S06]  /*03b0*/  BRA.U UP0, `(.L_x_2) ;  /* 0xfffffffd00a07547 */ /* 0x000fec000b83ffff */
[----:B------:R-:W-:Y:S01]  /*03c0*/  SHF.R.U32.HI R7, RZ, 0x17, R9 ;  /* 0x00000017ff077819 */ /* 0x000fe20000011609 */
[----:B------:R-:W-:Y:S03]  /*03d0*/  BSSY.RECONVERGENT B1, `(.L_x_3) ;  /* 0x0000028000017945 */ /* 0x000fe60003800200 */
[C---:B------:R-:W-:Y:S02]  /*03e0*/  LOP3.LUT R8, R7.reuse, 0xe0, RZ, 0xc0, !PT ;  /* 0x000000e007087812 */ /* 0x040fe400078ec0ff */
[----:B------:R-:W-:-:S03]  /*03f0*/  LOP3.LUT P6, RZ, R7, 0x1f, RZ, 0xc0, !PT ;  /* 0x0000001f07ff7812 */ /* 0x000fc600078cc0ff */
[----:B------:R-:W-:-:S05]  /*0400*/  VIADD R8, R8, 0xffffff80 ;  /* 0xffffff8008087836 */ /* 0x000fca0000000000 */
[----:B------:R-:W-:-:S05]  /*0410*/  SHF.R.U32.HI R8, RZ, 0x5, R8 ;  /* 0x00000005ff087819 */ /* 0x000fca0000011608 */
[----:B------:R-:W-:-:S05]  /*0420*/  IMAD.U32 R12, R8, -0x4, RZ ;  /* 0xfffffffc080c7824 */ /* 0x000fca00078e00ff */
[C---:B------:R-:W-:Y:S02]  /*0430*/  ISETP.EQ.AND P3, PT, R12.reuse, -0x18, PT ;  /* 0xffffffe80c00780c */ /* 0x040fe40003f62270 */
[C---:B------:R-:W-:Y:S02]  /*0440*/  ISETP.EQ.AND P4, PT, R12.reuse, -0x14, PT ;  /* 0xffffffec0c00780c */ /* 0x040fe40003f82270 */
[C---:B------:R-:W-:Y:S02]  /*0450*/  ISETP.EQ.AND P2, PT, R12.reuse, -0x10, PT ;  /* 0xfffffff00c00780c */ /* 0x040fe40003f42270 */
[C---:B------:R-:W-:Y:S02]  /*0460*/  ISETP.EQ.AND P1, PT, R12.reuse, -0xc, PT ;  /* 0xfffffff40c00780c */ /* 0x040fe40003f22270 */
[C---:B------:R-:W-:Y:S02]  /*0470*/  ISETP.EQ.AND P0, PT, R12.reuse, -0x8, PT ;  /* 0xfffffff80c00780c */ /* 0x040fe40003f02270 */
[----:B------:R-:W-:-:S03]  /*0480*/  ISETP.EQ.AND P5, PT, R12, RZ, PT ;  /* 0x000000ff0c00720c */ /* 0x000fc60003fa2270 */
[----:B------:R-:W-:Y:S02]  /*0490*/  @P3 MOV R8, R6 ;  /* 0x0000000600083202 */ /* 0x000fe40000000f00 */
[C---:B------:R-:W-:Y:S01]  /*04a0*/  ISETP.EQ.AND P3, PT, R12.reuse, -0x4, PT ;  /* 0xfffffffc0c00780c */ /* 0x040fe20003f62270 */
[----:B------:R-:W-:Y:S02]  /*04b0*/  @P4 IMAD.MOV.U32 R10, RZ, RZ, R6 ;  /* 0x000000ffff0a4224 */ /* 0x000fe400078e0006 */
[--C-:B------:R-:W-:Y:S01]  /*04c0*/  @P4 IMAD.MOV.U32 R8, RZ, RZ, R16.reuse ;  /* 0x000000ffff084224 */ /* 0x100fe200078e0010 */
[----:B------:R-:W-:Y:S01]  /*04d0*/  ISETP.EQ.AND P4, PT, R12, 0x4, PT ;  /* 0x000000040c00780c */ /* 0x000fe20003f82270 */
[----:B------:R-:W-:Y:S02]  /*04e0*/  @P2 IMAD.MOV.U32 R10, RZ, RZ, R16 ;  /* 0x000000ffff0a2224 */ /* 0x000fe400078e0010 */
[--C-:B------:R-:W-:Y:S01]  /*04f0*/  @P2 IMAD.MOV.U32 R8, RZ, RZ, R17.reuse ;  /* 0x000000ffff082224 */ /* 0x100fe200078e0011 */
[----:B------:R-:W-:Y:S01]  /*0500*/  @P1 MOV R8, R18 ;  /* 0x0000001200081202 */ /* 0x000fe20000000f00 */
[----:B------:R-:W-:-:S02]  /*0510*/  @P1 IMAD.MOV.U32 R10, RZ, RZ, R17 ;  /* 0x000000ffff0a1224 */ /* 0x000fc400078e0011 */
[----:B------:R-:W-:Y:S02]  /*0520*/  @P0 IMAD.MOV.U32 R10, RZ, RZ, R18 ;  /* 0x000000ffff0a0224 */ /* 0x000fe400078e0012 */
[--C-:B------:R-:W-:Y:S02]  /*0530*/  @P0 IMAD.MOV.U32 R8, RZ, RZ, R19.reuse ;  /* 0x000000ffff080224 */ /* 0x100fe400078e0013 */
[----:B------:R-:W-:Y:S02]  /*0540*/  @P3 IMAD.MOV.U32 R10, RZ, RZ, R19 ;  /* 0x000000ffff0a3224 */ /* 0x000fe400078e0013 */
[--C-:B------:R-:W-:Y:S01]  /*0550*/  @P3 IMAD.MOV.U32 R8, RZ, RZ, R20.reuse ;  /* 0x000000ffff083224 */ /* 0x100fe200078e0014 */
[----:B------:R-:W-:Y:S01]  /*0560*/  @P5 MOV R8, R0 ;  /* 0x0000000000085202 */ /* 0x000fe20000000f00 */
[----:B------:R-:W-:Y:S02]  /*0570*/  @P5 IMAD.MOV.U32 R10, RZ, RZ, R20 ;  /* 0x000000ffff0a5224 */ /* 0x000fe400078e0014 */
[----:B------:R-:W-:Y:S01]  /*0580*/  @P4 IMAD.MOV.U32 R10, RZ, RZ, R0 ;  /* 0x000000ffff0a4224 */ /* 0x000fe200078e0000 */
[----:B------:R-:W-:Y:S06]  /*0590*/  @!P6 BRA `(.L_x_4) ;  /* 0x00000000002ce947 */ /* 0x000fec0003800000 */
[----:B------:R-:W-:Y:S01]  /*05a0*/  @P2 IMAD.MOV.U32 R11, RZ, RZ, R6 ;  /* 0x000000ffff0b2224 */ /* 0x000fe200078e0006 */
[----:B------:R-:W-:Y:S01]  /*05b0*/  LOP3.LUT R7, R7, 0x1f, RZ, 0xc0, !PT ;  /* 0x0000001f07077812 */ /* 0x000fe200078ec0ff */
[----:B------:R-:W-:Y:S02]  /*05c0*/  @P1 IMAD.MOV.U32 R11, RZ, RZ, R16 ;  /* 0x000000ffff0b1224 */ /* 0x000fe400078e0010 */
[----:B------:R-:W-:Y:S01]  /*05d0*/  @P0 IMAD.MOV.U32 R11, RZ, RZ, R17 ;  /* 0x000000ffff0b0224 */ /* 0x000fe200078e0011 */
[----:B------:R-:W-:Y:S01]  /*05e0*/  ISETP.EQ.AND P0, PT, R12, 0x8, PT ;  /* 0x000000080c00780c */ /* 0x000fe20003f02270 */
[----:B------:R-:W-:Y:S01]  /*05f0*/  @P3 IMAD.MOV.U32 R11, RZ, RZ, R18 ;  /* 0x000000ffff0b3224 */ /* 0x000fe200078e0012 */
[----:B------:R-:W-:Y:S01]  /*0600*/  @P5 MOV R11, R19 ;  /* 0x00000013000b5202 */ /* 0x000fe20000000f00 */
[----:B------:R-:W-:Y:S01]  /*0610*/  @P4 IMAD.MOV.U32 R11, RZ, RZ, R20 ;  /* 0x000000ffff0b4224 */ /* 0x000fe200078e0014 */
[----:B------:R-:W-:-:S09]  /*0620*/  SHF.L.W.U32.HI R8, R10, R7, R8 ;  /* 0x000000070a087219 */ /* 0x000fd20000010e08 */
[----:B------:R-:W-:-:S05]  /*0630*/  @P0 IMAD.MOV.U32 R11, RZ, RZ, R0 ;  /* 0x000000ffff0b0224 */ /* 0x000fca00078e0000 */
[----:B------:R-:W-:-:S07]  /*0640*/  SHF.L.W.U32.HI R10, R11, R7, R10 ;  /* 0x000000070b0a7219 */ /* 0x000fce0000010e0a */
.L_x_4:
[----:B------:R-:W-:Y:S05]  /*0650*/  BSYNC.RECONVERGENT B1 ;  /* 0x0000000000017941 */ /* 0x000fea0003800200 */
.L_x_3:
[C---:B------:R-:W-:Y:S01]  /*0660*/  SHF.L.W.U32.HI R7, R10.reuse, 0x2, R8 ;  /* 0x000000020a077819 */ /* 0x040fe20000010e08 */
[----:B------:R-:W-:Y:S01]  /*0670*/  IMAD.SHL.U32 R10, R10, 0x4, RZ ;  /* 0x000000040a0a7824 */ /* 0x000fe200078e00ff */
[----:B------:R-:W-:Y:S01]  /*0680*/  UMOV UR6, 0x54442d19 ;  /* 0x54442d1900067882 */ /* 0x000fe20000000000 */
[----:B------:R-:W-:Y:S01]  /*0690*/  UMOV UR7, 0x3bf921fb ;  /* 0x3bf921fb00077882 */ /* 0x000fe20000000000 */
[----:B------:R-:W-:Y:S02]  /*06a0*/  SHF.R.S32.HI R0, RZ, 0x1f, R7 ;  /* 0x0000001fff007819 */ /* 0x000fe40000011407 */
[----:B------:R-:W-:Y:S02]  /*06b0*/  ISETP.GE.AND P0, PT, R9, RZ, PT ;  /* 0x000000ff0900720c */ /* 0x000fe40003f06270 */
[C---:B------:R-:W-:Y:S02]  /*06c0*/  LOP3.LUT R12, R0.reuse, R10, RZ, 0x3c, !PT ;  /* 0x0000000a000c7212 */ /* 0x040fe400078e3cff */
[----:B------:R-:W-:-:S02]  /*06d0*/  LOP3.LUT R13, R0, R7, RZ, 0x3c, !PT ;  /* 0x00000007000d7212 */ /* 0x000fc400078e3cff */
[----:B------:R-:W-:Y:S02]  /*06e0*/  SHF.R.U32.HI R0, RZ, 0x1e, R8 ;  /* 0x0000001eff007819 */ /* 0x000fe40000011608 */
[----:B------:R-:W1:Y:S01]  /*06f0*/  I2F.F64.S64 R10, R12 ;  /* 0x0000000c000a7312 */ /* 0x000e620000301c00 */
[C---:B------:R-:W-:Y:S02]  /*0700*/  LOP3.LUT R8, R7.reuse, R9, RZ, 0x3c, !PT ;  /* 0x0000000907087212 */ /* 0x040fe400078e3cff */
[----:B------:R-:W-:Y:S02]  /*0710*/  LEA.HI R0, R7, R0, RZ, 0x1 ;  /* 0x0000000007007211 */ /* 0x000fe400078f08ff */
[----:B------:R-:W-:-:S03]  /*0720*/  ISETP.GE.AND P1, PT, R8, RZ, PT ;  /* 0x000000ff0800720c */ /* 0x000fc60003f26270 */
[----:B------:R-:W-:-:S04]  /*0730*/  IMAD.MOV R7, RZ, RZ, -R0 ;  /* 0x000000ffff077224 */ /* 0x000fc800078e0a00 */
[----:B------:R-:W-:Y:S01]  /*0740*/  @!P0 IMAD.MOV.U32 R0, RZ, RZ, R7 ;  /* 0x000000ffff008224 */ /* 0x000fe200078e0007 */
[----:B-1----:R-:W-:-:S10]  /*0750*/  DMUL R10, R10, UR6 ;  /* 0x000000060a0a7c28 */ /* 0x002fd40008000000 */
[----:B------:R-:W1:Y:S02]  /*0760*/  F2F.F32.F64 R10, R10 ;  /* 0x0000000a000a7310 */ /* 0x000e640000301000 */
[----:B-1----:R-:W-:-:S07]  /*0770*/  FSEL R8, -R10, R10, !P1 ;  /* 0x0000000a0a087208 */ /* 0x002fce0004800100 */
.L_x_1:
[----:B------:R-:W-:Y:S05]  /*0780*/  BSYNC.RECONVERGENT B0 ;  /* 0x0000000000007941 */ /* 0x000fea0003800200 */
.L_x_0:
[----:B------:R-:W-:Y:S01]  /*0790*/  MOV R15, 0x37cbac00 ;  /* 0x37cbac00000f7802 */ /* 0x000fe20000000f00 */
[----:B------:R-:W-:Y:S01]  /*07a0*/  FMUL R10, R8, R8 ;  /* 0x00000008080a7220 */ /* 0x000fe20000400000 */
[C---:B------:R-:W-:Y:S01]  /*07b0*/  LOP3.LUT R7, R0.reuse, 0x1, RZ, 0xc0, !PT ;  /* 0x0000000100077812 */ /* 0x040fe200078ec0ff */
[----:B------:R-:W-:Y:S01]  /*07c0*/  IMAD.MOV.U32 R14, RZ, RZ, 0x3d2aaabb ;  /* 0x3d2aaabbff0e7424 */ /* 0x000fe200078e00ff */
[----:B------:R-:W-:Y:S01]  /*07d0*/  LOP3.LUT P1, RZ, R0, 0x2, RZ, 0xc0, !PT ;  /* 0x0000000200ff7812 */ /* 0x000fe2000782c0ff */
[----:B------:R-:W-:Y:S01]  /*07e0*/  FFMA R11, R10, R15, -0.0013887860113754868507 ;  /* 0xbab607ed0a0b7423 */ /* 0x000fe2000000000f */
[----:B------:R-:W-:Y:S01]  /*07f0*/  ISETP.NE.U32.AND P0, PT, R7, 0x1, PT ;  /* 0x000000010700780c */ /* 0x000fe20003f05070 */
[----:B------:R-:W-:Y:S01]  /*0800*/  IMAD.MOV.U32 R7, RZ, RZ, 0x3effffff ;  /* 0x3effffffff077424 */ /* 0x000fe200078e00ff */
[----:B------:R-:W-:Y:S02]  /*0810*/  BSSY.RECONVERGENT B0, `(.L_x_5) ;  /* 0x0000067000007945 */ /* 0x000fe40003800200 */
[----:B------:R-:W-:-:S02]  /*0820*/  FSEL R11, R11, -0.00019574658654164522886, !P0 ;  /* 0xb94d41530b0b7808 */ /* 0x000fc40004000000 */
[----:B------:R-:W-:Y:S02]  /*0830*/  FSEL R13, R14, 0.0083327032625675201416, !P0 ;  /* 0x3c0885e40e0d7808 */ /* 0x000fe40004000000 */
[----:B------:R-:W-:Y:S02]  /*0840*/  FSEL R0, R8, 1, P0 ;  /* 0x3f80000008007808 */ /* 0x000fe40000000000 */
[----:B------:R-:W-:Y:S01]  /*0850*/  FSEL R8, -R7, -0.16666662693023681641, !P0 ;  /* 0xbe2aaaa807087808 */ /* 0x000fe20004000100 */
[C---:B------:R-:W-:Y:S01]  /*0860*/  FFMA R13, R10.reuse, R11, R13 ;  /* 0x0000000b0a0d7223 */ /* 0x040fe2000000000d */
[----:B------:R-:W-:Y:S01]  /*0870*/  FSETP.GE.AND P0, PT, |R9|, 105615, PT ;  /* 0x47ce47800900780b */ /* 0x000fe20003f06200 */
[C---:B------:R-:W-:Y:S02]  /*0880*/  FFMA R11, R10.reuse, R0, RZ ;  /* 0x000000000a0b7223 */ /* 0x040fe400000000ff */
[----:B------:R-:W-:-:S04]  /*0890*/  FFMA R8, R10, R13, R8 ;  /* 0x0000000d0a087223 */ /* 0x000fc80000000008 */
[----:B------:R-:W-:-:S04]  /*08a0*/  FFMA R8, R11, R8, R0 ;  /* 0x000000080b087223 */ /* 0x000fc80000000000 */
[----:B------:R-:W-:Y:S02]  /*08b0*/  @P1 FADD R8, RZ, -R8 ;  /* 0x80000008ff081221 */ /* 0x000fe40000000000 */
[----:B------:R-:W-:Y:S05]  /*08c0*/  @!P0 BRA `(.L_x_6) ;  /* 0x00000004006c8947 */ /* 0x000fea0003800000 */
[----:B------:R-:W-:-:S13]  /*08d0*/  FSETP.NEU.AND P0, PT, |R9|, +INF , PT ;  /* 0x7f8000000900780b */ /* 0x000fda0003f0d200 */
[----:B------:R-:W-:Y:S01]  /*08e0*/  @!P0 FMUL R4, RZ, R9 ;  /* 0x00000009ff048220 */ /* 0x000fe20000400000 */
[----:B------:R-:W-:Y:S01]  /*08f0*/  @!P0 IMAD.MOV.U32 R5, RZ, RZ, RZ ;  /* 0x000000ffff058224 */ /* 0x000fe200078e00ff */
[----:B------:R-:W-:Y:S06]  /*0900*/  @!P0 BRA `(.L_x_6) ;  /* 0x00000004005c8947 */ /* 0x000fec0003800000 */
[----:B------:R-:W1:Y:S01]  /*0910*/  LDC.64 R4, c[0x4][RZ] ;  /* 0x01000000ff047b82 */ /* 0x000e620000000a00 */
[----:B------:R-:W-:Y:S02]  /*0920*/  IMAD.SHL.U32 R0, R9, 0x100, RZ ;  /* 0x0000010009007824 */ /* 0x000fe400078e00ff */
[----:B------:R-:W-:Y:S02]  /*0930*/  HFMA2 R23, -RZ, RZ, 0, 0 ;  /* 0x00000000ff177431 */ /* 0x000fe400000001ff */
[----:B------:R-:W-:Y:S01]  /*0940*/  IMAD.MOV.U32 R21, RZ, RZ, RZ ;  /* 0x000000ffff157224 */ /* 0x000fe200078e00ff */
[----:B------:R-:W-:Y:S01]  /*0950*/  UMOV UR5, URZ ;  /* 0x000000ff00057c82 */ /* 0x000fe20008000000 */
[----:B------:R-:W-:-:S07]  /*0960*/  LOP3.LUT R25, R0, 0x80000000, RZ, 0xfc, !PT ;  /* 0x8000000000197812 */ /* 0x000fce00078efcff */
.L_x_7:
[----:B-1----:R-:W-:-:S06]  /*0970*/  IMAD.WIDE.U32 R10, R23, 0x4, R4 ;  /* 0x00000004170a7825 */ /* 0x002fcc00078e0004 */
[----:B------:R-:W2:Y:S01]  /*0980*/  LDG.E.CONSTANT R10, desc[UR8][R10.64] ;  /* 0x000000080a0a7981 */ /* 0x000ea2000c1e9900 */
[C---:B------:R-:W-:Y:S02]  /*0990*/  IMAD.SHL.U32 R0, R23.reuse, 0x4, RZ ;  /* 0x0000000417007824 */ /* 0x040fe400078e00ff */
[----:B------:R-:W-:-:S03]  /*09a0*/  VIADD R23, R23, 0x1 ;  /* 0x0000000117177836 */ /* 0x000fc60000000000 */
[C---:B------:R-:W-:Y:S02]  /*09b0*/  ISETP.EQ.AND P0, PT, R0.reuse, RZ, PT ;  /* 0x000000ff0000720c */ /* 0x040fe40003f02270 */
[C---:B------:R-:W-:Y:S02]  /*09c0*/  ISETP.EQ.AND P5, PT, R0.reuse, 0x4, PT ;  /* 0x000000040000780c */ /* 0x040fe40003fa2270 */
[C---:B------:R-:W-:Y:S02]  /*09d0*/  ISETP.EQ.AND P4, PT, R0.reuse, 0x8, PT ;  /* 0x000000080000780c */ /* 0x040fe40003f82270 */
[C---:B------:R-:W-:Y:S02]  /*09e0*/  ISETP.EQ.AND P3, PT, R0.reuse, 0xc, PT ;  /* 0x0000000c0000780c */ /* 0x040fe40003f62270 */
[C---:B------:R-:W-:Y:S02]  /*09f0*/  ISETP.EQ.AND P2, PT, R0.reuse, 0x10, PT ;  /* 0x000000100000780c */ /* 0x040fe40003f42270 */
[----:B------:R-:W-:Y:S01]  /*0a00*/  ISETP.EQ.AND P1, PT, R0, 0x14, PT ;  /* 0x000000140000780c */ /* 0x000fe20003f22270 */
[----:B--2---:R-:W-:-:S03]  /*0a10*/  IMAD.WIDE.U32 R12, R10, R25, RZ ;  /* 0x000000190a0c7225 */ /* 0x004fc600078e00ff */
[----:B------:R-:W-:-:S04]  /*0a20*/  IADD3 R0, P6, PT, R12, R21, RZ ;  /* 0x000000150c007210 */ /* 0x000fc80007fde0ff */
[----:B------:R-:W-:Y:S01]  /*0a30*/  IADD3.X R21, PT, PT, R13, UR5, RZ, P6, !PT ;  /* 0x000000050d157c10 */ /* 0x000fe2000b7fe4ff */
[--C-:B------:R-:W-:Y:S01]  /*0a40*/  @P0 IMAD.MOV.U32 R6, RZ, RZ, R0.reuse ;  /* 0x000000ffff060224 */ /* 0x100fe200078e0000 */
[----:B------:R-:W-:Y:S01]  /*0a50*/  ISETP.NE.AND P6, PT, R23, 0x6, PT ;  /* 0x000000061700780c */ /* 0x000fe20003fc5270 */
[--C-:B------:R-:W-:Y:S01]  /*0a60*/  @P5 IMAD.MOV.U32 R16, RZ, RZ, R0.reuse ;  /* 0x000000ffff105224 */ /* 0x100fe200078e0000 */
[----:B------:R-:W-:Y:S01]  /*0a70*/  @P4 MOV R17, R0 ;  /* 0x0000000000114202 */ /* 0x000fe20000000f00 */
[--C-:B------:R-:W-:Y:S02]  /*0a80*/  @P3 IMAD.MOV.U32 R18, RZ, RZ, R0.reuse ;  /* 0x000000ffff123224 */ /* 0x100fe400078e0000 */
[--C-:B------:R-:W-:Y:S02]  /*0a90*/  @P2 IMAD.MOV.U32 R19, RZ, RZ, R0.reuse ;  /* 0x000000ffff132224 */ /* 0x100fe400078e0000 */
[----:B------:R-:W-:-:S06]  /*0aa0*/  @P1 IMAD.MOV.U32 R20, RZ, RZ, R0 ;  /* 0x000000ffff141224 */ /* 0x000fcc00078e0000 */
[----:B------:R-:W-:Y:S05]  /*0ab0*/  @P6 BRA `(.L_x_7) ;  /* 0xfffffffc00ac6947 */ /* 0x000fea000383ffff */
[----:B------:R-:W-:Y:S01]  /*0ac0*/  SHF.R.U32.HI R10, RZ, 0x17, R9 ;  /* 0x00000017ff0a7819 */ /* 0x000fe20000011609 */
[----:B------:R-:W-:Y:S03]  /*0ad0*/  BSSY.RECONVERGENT B1, `(.L_x_8) ;  /* 0x0000028000017945 */ /* 0x000fe60003800200 */
[C---:B------:R-:W-:Y:S02]  /*0ae0*/  LOP3.LUT R0, R10.reuse, 0xe0, RZ, 0xc0, !PT ;  /* 0x000000e00a007812 */ /* 0x040fe400078ec0ff */
[----:B------:R-:W-:-:S03]  /*0af0*/  LOP3.LUT P6, RZ, R10, 0x1f, RZ, 0xc0, !PT ;  /* 0x0000001f0aff7812 */ /* 0x000fc600078cc0ff */
[----:B------:R-:W-:-:S05]  /*0b00*/  VIADD R0, R0, 0xffffff80 ;  /* 0xffffff8000007836 */ /* 0x000fca0000000000 */
[----:B------:R-:W-:-:S04]  /*0b10*/  SHF.R.U32.HI R0, RZ, 0x5, R0 ;  /* 0x00000005ff007819 */ /* 0x000fc80000011600 */
[----:B------:R-:W-:-:S04]  /*0b20*/  LEA R11, -R0, RZ, 0x2 ;  /* 0x000000ff000b7211 */ /* 0x000fc800078e11ff */
[C---:B------:R-:W-:Y:S02]  /*0b30*/  ISETP.EQ.AND P3, PT, R11.reuse, -0x18, PT ;  /* 0xffffffe80b00780c */ /* 0x040fe40003f62270 */
[C---:B------:R-:W-:Y:S02]  /*0b40*/  ISETP.EQ.AND P4, PT, R11.reuse, -0x14, PT ;  /* 0xffffffec0b00780c */ /* 0x040fe40003f82270 */
[C---:B------:R-:W-:Y:S02]  /*0b50*/  ISETP.EQ.AND P2, PT, R11.reuse, -0x10, PT ;  /* 0xfffffff00b00780c */ /* 0x040fe40003f42270 */
[C---:B------:R-:W-:Y:S02]  /*0b60*/  ISETP.EQ.AND P1, PT, R11.reuse, -0xc, PT ;  /* 0xfffffff40b00780c */ /* 0x040fe40003f22270 */
[C---:B------:R-:W-:Y:S02]  /*0b70*/  ISETP.EQ.AND P0, PT, R11.reuse, -0x8, PT ;  /* 0xfffffff80b00780c */ /* 0x040fe40003f02270 */
[----:B------:R-:W-:-:S03]  /*0b80*/  ISETP.EQ.AND P5, PT, R11, 0x4, PT ;  /* 0x000000040b00780c */ /* 0x000fc60003fa2270 */
[--C-:B------:R-:W-:Y:S01]  /*0b90*/  @P3 IMAD.MOV.U32 R0, RZ, RZ, R6.reuse ;  /* 0x000000ffff003224 */ /* 0x100fe200078e0006 */
[C---:B------:R-:W-:Y:S01]  /*0ba0*/  ISETP.EQ.AND P3, PT, R11.reuse, -0x4, PT ;  /* 0xfffffffc0b00780c */ /* 0x040fe20003f62270 */
[----:B------:R-:W-:Y:S02]  /*0bb0*/  @P4 IMAD.MOV.U32 R4, RZ, RZ, R6 ;  /* 0x000000ffff044224 */ /* 0x000fe400078e0006 */
[--C-:B------:R-:W-:Y:S01]  /*0bc0*/  @P4 IMAD.MOV.U32 R0, RZ, RZ, R16.reuse ;  /* 0x000000ffff004224 */ /* 0x100fe200078e0010 */
[----:B------:R-:W-:Y:S01]  /*0bd0*/  ISETP.EQ.AND P4, PT, R11, RZ, PT ;  /* 0x000000ff0b00720c */ /* 0x000fe20003f82270 */
[----:B------:R-:W-:Y:S01]  /*0be0*/  @P2 IMAD.MOV.U32 R4, RZ, RZ, R16 ;  /* 0x000000ffff042224 */ /* 0x000fe200078e0010 */
[----:B------:R-:W-:Y:S01]  /*0bf0*/  @P2 MOV R0, R17 ;  /* 0x0000001100002202 */ /* 0x000fe20000000f00 */
[----:B------:R-:W-:Y:S02]  /*0c00*/  @P1 IMAD.MOV.U32 R4, RZ, RZ, R17 ;  /* 0x000000ffff041224 */ /* 0x000fe400078e0011 */
[----:B------:R-:W-:-:S02]  /*0c10*/  @P1 IMAD.MOV.U32 R0, RZ, RZ, R18 ;  /* 0x000000ffff001224 */ /* 0x000fc400078e0012 */
[----:B------:R-:W-:Y:S02]  /*0c20*/  @P0 IMAD.MOV.U32 R4, RZ, RZ, R18 ;  /* 0x000000ffff040224 */ /* 0x000fe400078e0012 */
[----:B------:R-:W-:Y:S01]  /*0c30*/  @P0 IMAD.MOV.U32 R0, RZ, RZ, R19 ;  /* 0x000000ffff000224 */ /* 0x000fe200078e0013 */
[----:B------:R-:W-:Y:S01]  /*0c40*/  @P3 MOV R4, R19 ;  /* 0x0000001300043202 */ /* 0x000fe20000000f00 */
[--C-:B------:R-:W-:Y:S02]  /*0c50*/  @P3 IMAD.MOV.U32 R0, RZ, RZ, R20.reuse ;  /* 0x000000ffff003224 */ /* 0x100fe400078e0014 */
[----:B------:R-:W-:Y:S02]  /*0c60*/  @P4 IMAD.MOV.U32 R4, RZ, RZ, R20 ;  /* 0x000000ffff044224 */ /* 0x000fe400078e0014 */
[--C-:B------:R-:W-:Y:S02]  /*0c70*/  @P4 IMAD.MOV.U32 R0, RZ, RZ, R21.reuse ;  /* 0x000000ffff004224 */ /* 0x100fe400078e0015 */
[----:B------:R-:W-:Y:S01]  /*0c80*/  @P5 IMAD.MOV.U32 R4, RZ, RZ, R21 ;  /* 0x000000ffff045224 */ /* 0x000fe200078e0015 */
[----:B------:R-:W-:Y:S06]  /*0c90*/  @!P6 BRA `(.L_x_9) ;  /* 0x00000000002ce947 */ /* 0x000fec0003800000 */
[----:B------:R-:W-:Y:S01]  /*0ca0*/  @P2 MOV R5, R6 ;  /* 0x0000000600052202 */ /* 0x000fe20000000f00 */
[----:B------:R-:W-:Y:S02]  /*0cb0*/  @P1 IMAD.MOV.U32 R5, RZ, RZ, R16 ;  /* 0x000000ffff051224 */ /* 0x000fe400078e0010 */
[----:B------:R-:W-:Y:S01]  /*0cc0*/  @P0 IMAD.MOV.U32 R5, RZ, RZ, R17 ;  /* 0x000000ffff050224 */ /* 0x000fe200078e0011 */
[----:B------:R-:W-:Y:S01]  /*0cd0*/  ISETP.EQ.AND P0, PT, R11, 0x8, PT ;  /* 0x000000080b00780c */ /* 0x000fe20003f02270 */
[----:B------:R-:W-:Y:S01]  /*0ce0*/  @P3 IMAD.MOV.U32 R5, RZ, RZ, R18 ;  /* 0x000000ffff053224 */ /* 0x000fe200078e0012 */
[----:B------:R-:W-:Y:S01]  /*0cf0*/  LOP3.LUT R11, R10, 0x1f, RZ, 0xc0, !PT ;  /* 0x0000001f0a0b7812 */ /* 0x000fe200078ec0ff */
[----:B------:R-:W-:Y:S01]  /*0d00*/  @P4 IMAD.MOV.U32 R5, RZ, RZ, R19 ;  /* 0x000000ffff054224 */ /* 0x000fe200078e0013 */
[----:B------:R-:W-:Y:S02]  /*0d10*/  @P5 MOV R5, R20 ;  /* 0x0000001400055202 */ /* 0x000fe40000000f00 */
[----:B------:R-:W-:-:S07]  /*0d20*/  SHF.L.W.U32.HI R0, R4, R11, R0 ;  /* 0x0000000b04007219 */ /* 0x000fce0000010e00 */
[----:B------:R-:W-:-:S05]  /*0d30*/  @P0 IMAD.MOV.U32 R5, RZ, RZ, R21 ;  /* 0x000000ffff050224 */ /* 0x000fca00078e0015 */
[----:B------:R-:W-:-:S07]  /*0d40*/  SHF.L.W.U32.HI R4, R5, R11, R4 ;  /* 0x0000000b05047219 */ /* 0x000fce0000010e04 */
.L_x_9:
[----:B------:R-:W-:Y:S05]  /*0d50*/  BSYNC.RECONVERGENT B1 ;  /* 0x0000000000017941 */ /* 0x000fea0003800200 */
.L_x_8:
        /* <DEDUP_REMOVED lines=9> */
[C---:B------:R-:W-:Y:S02]  /*0df0*/  LOP3.LUT R9, R5.reuse, R9, RZ, 0x3c, !PT ;  /* 0x0000000905097212 */ /* 0x040fe400078e3cff */
[----:B------:R-:W1:Y:S01]  /*0e00*/  I2F.F64.S64 R10, R10 ;  /* 0x0000000a000a7312 */ /* 0x000e620000301c00 */
[----:B------:R-:W-:Y:S02]  /*0e10*/  LEA.HI R5, R5, R0, RZ, 0x1 ;  /* 0x0000000005057211 */ /* 0x000fe400078f08ff */
[----:B------:R-:W-:-:S03]  /*0e20*/  ISETP.GE.AND P0, PT, R9, RZ, PT ;  /* 0x000000ff0900720c */ /* 0x000fc60003f06270 */
[----:B------:R-:W-:-:S04]  /*0e30*/  IMAD.MOV R0, RZ, RZ, -R5 ;  /* 0x000000ffff007224 */ /* 0x000fc800078e0a05 */
[----:B------:R-:W-:Y:S01]  /*0e40*/  @!P1 IMAD.MOV.U32 R5, RZ, RZ, R0 ;  /* 0x000000ffff059224 */ /* 0x000fe200078e0000 */
[----:B-1----:R-:W-:-:S10]  /*0e50*/  DMUL R12, R10, UR6 ;  /* 0x000000060a0c7c28 */ /* 0x002fd40008000000 */
[----:B------:R-:W1:Y:S02]  /*0e60*/  F2F.F32.F64 R12, R12 ;  /* 0x0000000c000c7310 */ /* 0x000e640000301000 */
[----:B-1----:R-:W-:-:S07]  /*0e70*/  FSEL R4, -R12, R12, !P0 ;  /* 0x0000000c0c047208 */ /* 0x002fce0004000100 */
.L_x_6:
[----:B------:R-:W-:Y:S05]  /*0e80*/  BSYNC.RECONVERGENT B0 ;  /* 0x0000000000007941 */ /* 0x000fea0003800200 */
.L_x_5:
[----:B------:R-:W-:Y:S01]  /*0e90*/  FMUL R9, R4, R4 ;  /* 0x0000000404097220 */ /* 0x000fe20000400000 */
[C---:B------:R-:W-:Y:S01]  /*0ea0*/  LOP3.LUT R0, R5.reuse, 0x1, RZ, 0xc0, !PT ;  /* 0x0000000105007812 */ /* 0x040fe200078ec0ff */
[----:B------:R-:W1:Y:S01]  /*0eb0*/  LDCU UR5, c[0x0][0x38c] ;  /* 0x00007180ff0577ac */ /* 0x000e620008000800 */
[----:B------:R-:W-:Y:S01]  /*0ec0*/  IADD3 R5, PT, PT, R5, 0x1, RZ ;  /* 0x0000000105057810 */ /* 0x000fe20007ffe0ff */
[----:B------:R-:W-:Y:S01]  /*0ed0*/  FFMA R15, R9, R15, -0.0013887860113754868507 ;  /* 0xbab607ed090f7423 */ /* 0x000fe2000000000f */
[----:B------:R-:W-:Y:S01]  /*0ee0*/  ISETP.NE.U32.AND P0, PT, R0, 0x1, PT ;  /* 0x000000010000780c */ /* 0x000fe20003f05070 */
[----:B------:R-:W-:Y:S01]  /*0ef0*/  UIADD3 UR4, UPT, UPT, UR4, 0x1, URZ ;  /* 0x0000000104047890 */ /* 0x000fe2000fffe0ff */
[----:B------:R-:W-:Y:S02]  /*0f00*/  LOP3.LUT P1, RZ, R5, 0x2, RZ, 0xc0, !PT ;  /* 0x0000000205ff7812 */ /* 0x000fe4000782c0ff */
[----:B------:R-:W-:Y:S02]  /*0f10*/  FSEL R14, R14, 0.0083327032625675201416, P0 ;  /* 0x3c0885e40e0e7808 */ /* 0x000fe40000000000 */
[----:B------:R-:W-:-:S02]  /*0f20*/  FSEL R10, R15, -0.00019574658654164522886, P0 ;  /* 0xb94d41530f0a7808 */ /* 0x000fc40000000000 */
[----:B------:R-:W-:Y:S02]  /*0f30*/  FSEL R0, R4, 1, !P0 ;  /* 0x3f80000004007808 */ /* 0x000fe40004000000 */
[----:B------:R-:W-:Y:S01]  /*0f40*/  FSEL R7, -R7, -0.16666662693023681641, P0 ;  /* 0xbe2aaaa807077808 */ /* 0x000fe20000000100 */
[C---:B------:R-:W-:Y:S02]  /*0f50*/  FFMA R10, R9.reuse, R10, R14 ;  /* 0x0000000a090a7223 */ /* 0x040fe4000000000e */
[C---:B------:R-:W-:Y:S02]  /*0f60*/  FFMA R5, R9.reuse, R0, RZ ;  /* 0x0000000009057223 */ /* 0x040fe400000000ff */
[----:B------:R-:W-:Y:S01]  /*0f70*/  FFMA R7, R9, R10, R7 ;  /* 0x0000000a09077223 */ /* 0x000fe20000000007 */
[----:B-1----:R-:W-:-:S03]  /*0f80*/  UISETP.NE.AND UP0, UPT, UR4, UR5, UPT ;  /* 0x000000050400728c */ /* 0x002fc6000bf05270 */
[----:B------:R-:W-:Y:S01]  /*0f90*/  FFMA R5, R5, R7, R0 ;  /* 0x0000000705057223 */ /* 0x000fe20000000000 */
[----:B------:R-:W-:Y:S02]  /*0fa0*/  IMAD.MOV.U32 R0, RZ, RZ, 0x3bbb989d ;  /* 0x3bbb989dff007424 */ /* 0x000fe400078e00ff */
[----:B------:R-:W-:Y:S02]  /*0fb0*/  IMAD.MOV.U32 R7, RZ, RZ, 0x437c0000 ;  /* 0x437c0000ff077424 */ /* 0x000fe400078e00ff */
[----:B------:R-:W-:-:S04]  /*0fc0*/  @P1 FADD R5, RZ, -R5 ;  /* 0x80000005ff051221 */ /* 0x000fc80000000000 */
[----:B------:R-:W-:-:S04]  /*0fd0*/  FADD R5, R8, R5 ;  /* 0x0000000508057221 */ /* 0x000fc80000000000 */
[----:B------:R-:W-:-:S04]  /*0fe0*/  FFMA.SAT R0, R5, R0, 0.5 ;  /* 0x3f00000005007423 */ /* 0x000fc80000002000 */
[----:B------:R-:W-:-:S04]  /*0ff0*/  FFMA.RM R0, R0, R7, 12582913 ;  /* 0x4b40000100007423 */ /* 0x000fc80000004007 */
[C---:B------:R-:W-:Y:S01]  /*1000*/  FADD R4, R0.reuse, -12583039 ;  /* 0xcb40007f00047421 */ /* 0x040fe20000000000 */
[----:B------:R-:W-:-:S03]  /*1010*/  IMAD.SHL.U32 R0, R0, 0x800000, RZ ;  /* 0x0080000000007824 */ /* 0x000fc600078e00ff */
[----:B------:R-:W-:-:S04]  /*1020*/  FFMA R4, R5, 1.4426950216293334961, -R4 ;  /* 0x3fb8aa3b05047823 */ /* 0x000fc80000000804 */
[----:B------:R-:W-:-:S04]  /*1030*/  FFMA R4, R5, 1.925963033500011079e-08, R4 ;  /* 0x32a5706005047823 */ /* 0x000fc80000000004 */
[----:B------:R-:W1:Y:S02]  /*1040*/  MUFU.EX2 R5, R4 ;  /* 0x0000000400057308 */ /* 0x000e640000000800 */
[----:B-1----:R-:W-:-:S04]  /*1050*/  FMUL R0, R0, R5 ;  /* 0x0000000500007220 */ /* 0x002fc80000400000 */
[C---:B------:R-:W-:Y:S01]  /*1060*/  FMUL R5, R0.reuse, 16777216 ;  /* 0x4b80000000057820 */ /* 0x040fe20000400000 */
[----:B------:R-:W-:-:S04]  /*1070*/  FSETP.GEU.AND P0, PT, |R0|, 1.175494350822287508e-38, PT ;  /* 0x008000000000780b */ /* 0x000fc80003f0e200 */
[----:B------:R-:W-:-:S04]  /*1080*/  FSEL R5, R5, R0, !P0 ;  /* 0x0000000005057208 */ /* 0x000fc80004000000 */
[----:B------:R-:W1:Y:S05]  /*1090*/  MUFU.RSQ R9, R5 ;  /* 0x0000000500097308 */ /* 0x000e6a0000001400 */
[----:B-1----:R-:W-:-:S04]  /*10a0*/  @!P0 FMUL R9, R9, 4096 ;  /* 0x4580000009098820 */ /* 0x002fc80000400000 */
[----:B------:R-:W-:-:S05]  /*10b0*/  FADD R9, -R0, R9 ;  /* 0x0000000900097221 */ /* 0x000fca0000000100 */
[----:B------:R1:W-:Y:S01]  /*10c0*/  STG.E desc[UR8][R2.64], R9 ;  /* 0x0000000902007986 */ /* 0x0003e2000c101908 */
[----:B------:R-:W-:Y:S05]  /*10d0*/  BRA.U UP0, `(.L_x_10) ;  /* 0xfffffff100007547 */ /* 0x000fea000b83ffff */
[----:B------:R-:W-:Y:S05]  /*10e0*/  EXIT ;  /* 0x000000000000794d */ /* 0x000fea0003800000 */
.L_x_11:
[----:B------:R-:W-:-:S00]  /*10f0*/  BRA `(.L_x_11) ;  /* 0xfffffffc00fc7947 */ /* 0x000fc0000383ffff */
[----:B------:R-:W-:-:S00]  /*1100*/  NOP ;  /* 0x0000000000007918 */ /* 0x000fc00000000000 */
[----:B------:R-:W-:-:S00]  /*1110*/  NOP ;  /* 0x0000000000007918 */ /* 0x000fc00000000000 */
[----:B------:R-:W-:-:S00]  /*1120*/  NOP ;  /* 0x0000000000007918 */ /* 0x000fc00000000000 */
[----:B------:R-:W-:-:S00]  /*1130*/  NOP ;  /* 0x0000000000007918 */ /* 0x000fc00000000000 */
[----:B------:R-:W-:-:S00]  /*1140*/  NOP ;  /* 0x0000000000007918 */ /* 0x000fc00000000000 */
[----:B------:R-:W-:-:S00]  /*1150*/  NOP ;  /* 0x0000000000007918 */ /* 0x000fc00000000000 */
[----:B------:R-:W-:-:S00]  /*1160*/  NOP ;  /* 0x0000000000007918 */ /* 0x000fc00000000000 */
[----:B------:R-:W-:-:S00]  /*1170*/  NOP ;  /* 0x0000000000007918 */ /* 0x000fc00000000000 */
.L_x_12:


//--------------------- .nv.global.init           --------------------------
	.section	.nv.global.init,"aw",@progbits
	.align	4
.nv.global.init:
	.type		__cudart_i2opi_f,@object
	.size		__cudart_i2opi_f,(.L_0 - __cudart_i2opi_f)
__cudart_i2opi_f:
        /*0000*/ 	.byte	0x41, 0x90, 0x43, 0x3c, 0x99, 0x95, 0x62, 0xdb, 0xc0, 0xdd, 0x34, 0xf5, 0xd1, 0x57, 0x27, 0xfc
        /*0010*/ 	.byte	0x29, 0x15, 0x44, 0x4e, 0x6e, 0x83, 0xf9, 0xa2
.L_0:


//--------------------- .nv.shared.reserved.0     --------------------------
	.section	.nv.shared.reserved.0,"aw",@nobits
	.weak		__nv_reservedSMEM_offset_0_alias
	.size		__nv_reservedSMEM_offset_0_alias, 0, 64
	.other		__nv_reservedSMEM_offset_0_alias,@"STO_CUDA_RESERVED_SHARED STV_DEFAULT"
__nv_reservedSMEM_offset_0_alias:
	.zero		0
	.zero		64


//--------------------- .nv.constant0._Z3mapPfii  --------------------------
	.section	.nv.constant0._Z3mapPfii,"a",@progbits
	.sectionflags	@""
	.align	4
.nv.constant0._Z3mapPfii:
	.zero		912


//--------------------- SYMBOLS --------------------------

	.type		.nv.reservedSmem.offset0,@object
	.size		.nv.reservedSmem.offset0,0x4
